//
// Generated by NVIDIA NVVM Compiler
//
// Compiler Build ID: CL-36424714
// Cuda compilation tools, release 13.0, V13.0.88
// Based on NVVM 20.0.0
//

.version 9.0
.target sm_100
.address_size 64

	// .globl	_Z4atbtPKdS0_Pdiii

.visible .entry _Z4atbtPKdS0_Pdiii(
	.param .u64 .ptr .align 1 _Z4atbtPKdS0_Pdiii_param_0,
	.param .u64 .ptr .align 1 _Z4atbtPKdS0_Pdiii_param_1,
	.param .u64 .ptr .align 1 _Z4atbtPKdS0_Pdiii_param_2,
	.param .u32 _Z4atbtPKdS0_Pdiii_param_3,
	.param .u32 _Z4atbtPKdS0_Pdiii_param_4,
	.param .u32 _Z4atbtPKdS0_Pdiii_param_5
)
{
	.reg .pred 	%p<13>;
	.reg .b32 	%r<59>;
	.reg .b64 	%rd<59>;
	.reg .b64 	%fd<116>;

	ld.param.u64 	%rd4, [_Z4atbtPKdS0_Pdiii_param_0];
	ld.param.u64 	%rd5, [_Z4atbtPKdS0_Pdiii_param_1];
	ld.param.u64 	%rd3, [_Z4atbtPKdS0_Pdiii_param_2];
	ld.param.u32 	%r25, [_Z4atbtPKdS0_Pdiii_param_3];
	ld.param.u32 	%r28, [_Z4atbtPKdS0_Pdiii_param_4];
	ld.param.u32 	%r27, [_Z4atbtPKdS0_Pdiii_param_5];
	cvta.to.global.u64 	%rd1, %rd5;
	cvta.to.global.u64 	%rd2, %rd4;
	mov.u32 	%r29, %ctaid.y;
	mov.u32 	%r30, %ntid.y;
	mov.u32 	%r31, %tid.y;
	mad.lo.s32 	%r32, %r29, %r30, %r31;
	mov.u32 	%r33, %ctaid.x;
	mov.u32 	%r34, %ntid.x;
	mov.u32 	%r35, %tid.x;
	mad.lo.s32 	%r2, %r33, %r34, %r35;
	setp.ge.s32 	%p1, %r2, %r25;
	setp.ge.s32 	%p2, %r32, %r28;
	or.pred  	%p3, %p1, %p2;
	@%p3 bra 	$L__BB0_15;
	shr.u32 	%r36, %r27, 31;
	add.s32 	%r37, %r27, %r36;
	and.b32  	%r38, %r37, -2;
	sub.s32 	%r56, %r27, %r38;
	setp.gt.s32 	%p4, %r56, 0;
	mov.f64 	%fd115, 0d0000000000000000;
	@%p4 bra 	$L__BB0_16;
$L__BB0_2:
	setp.ge.s32 	%p5, %r56, %r27;
	@%p5 bra 	$L__BB0_14;
	mul.lo.s32 	%r4, %r27, %r32;
	not.b32 	%r40, %r56;
	add.s32 	%r5, %r27, %r40;
	shr.u32 	%r41, %r5, 1;
	add.s32 	%r6, %r41, 1;
	setp.lt.u32 	%p6, %r5, 14;
	@%p6 bra 	$L__BB0_6;
	add.s32 	%r54, %r56, %r4;
	mad.lo.s32 	%r53, %r56, %r25, %r2;
	shl.b32 	%r9, %r25, 4;
	and.b32  	%r42, %r6, -8;
	neg.s32 	%r52, %r42;
	mul.wide.s32 	%rd14, %r25, 8;
$L__BB0_5:
	.pragma "nounroll";
	mul.wide.s32 	%rd10, %r53, 8;
	add.s64 	%rd11, %rd2, %rd10;
	ld.global.f64 	%fd19, [%rd11];
	mul.wide.s32 	%rd12, %r54, 8;
	add.s64 	%rd13, %rd1, %rd12;
	ld.global.f64 	%fd20, [%rd13];
	fma.rn.f64 	%fd21, %fd19, %fd20, %fd115;
	add.s64 	%rd15, %rd11, %rd14;
	ld.global.f64 	%fd22, [%rd15];
	ld.global.f64 	%fd23, [%rd13+8];
	fma.rn.f64 	%fd24, %fd22, %fd23, %fd21;
	add.s64 	%rd16, %rd15, %rd14;
	ld.global.f64 	%fd25, [%rd16];
	ld.global.f64 	%fd26, [%rd13+16];
	fma.rn.f64 	%fd27, %fd25, %fd26, %fd24;
	add.s64 	%rd17, %rd16, %rd14;
	ld.global.f64 	%fd28, [%rd17];
	ld.global.f64 	%fd29, [%rd13+24];
	fma.rn.f64 	%fd30, %fd28, %fd29, %fd27;
	add.s64 	%rd18, %rd17, %rd14;
	ld.global.f64 	%fd31, [%rd18];
	ld.global.f64 	%fd32, [%rd13+32];
	fma.rn.f64 	%fd33, %fd31, %fd32, %fd30;
	add.s64 	%rd19, %rd18, %rd14;
	ld.global.f64 	%fd34, [%rd19];
	ld.global.f64 	%fd35, [%rd13+40];
	fma.rn.f64 	%fd36, %fd34, %fd35, %fd33;
	add.s64 	%rd20, %rd19, %rd14;
	ld.global.f64 	%fd37, [%rd20];
	ld.global.f64 	%fd38, [%rd13+48];
	fma.rn.f64 	%fd39, %fd37, %fd38, %fd36;
	add.s64 	%rd21, %rd20, %rd14;
	ld.global.f64 	%fd40, [%rd21];
	ld.global.f64 	%fd41, [%rd13+56];
	fma.rn.f64 	%fd42, %fd40, %fd41, %fd39;
	add.s64 	%rd22, %rd21, %rd14;
	ld.global.f64 	%fd43, [%rd22];
	ld.global.f64 	%fd44, [%rd13+64];
	fma.rn.f64 	%fd45, %fd43, %fd44, %fd42;
	add.s64 	%rd23, %rd22, %rd14;
	ld.global.f64 	%fd46, [%rd23];
	ld.global.f64 	%fd47, [%rd13+72];
	fma.rn.f64 	%fd48, %fd46, %fd47, %fd45;
	add.s64 	%rd24, %rd23, %rd14;
	ld.global.f64 	%fd49, [%rd24];
	ld.global.f64 	%fd50, [%rd13+80];
	fma.rn.f64 	%fd51, %fd49, %fd50, %fd48;
	add.s64 	%rd25, %rd24, %rd14;
	ld.global.f64 	%fd52, [%rd25];
	ld.global.f64 	%fd53, [%rd13+88];
	fma.rn.f64 	%fd54, %fd52, %fd53, %fd51;
	add.s64 	%rd26, %rd25, %rd14;
	ld.global.f64 	%fd55, [%rd26];
	ld.global.f64 	%fd56, [%rd13+96];
	fma.rn.f64 	%fd57, %fd55, %fd56, %fd54;
	add.s64 	%rd27, %rd26, %rd14;
	ld.global.f64 	%fd58, [%rd27];
	ld.global.f64 	%fd59, [%rd13+104];
	fma.rn.f64 	%fd60, %fd58, %fd59, %fd57;
	add.s64 	%rd28, %rd27, %rd14;
	ld.global.f64 	%fd61, [%rd28];
	ld.global.f64 	%fd62, [%rd13+112];
	fma.rn.f64 	%fd63, %fd61, %fd62, %fd60;
	add.s64 	%rd29, %rd28, %rd14;
	ld.global.f64 	%fd64, [%rd29];
	ld.global.f64 	%fd65, [%rd13+120];
	fma.rn.f64 	%fd115, %fd64, %fd65, %fd63;
	add.s32 	%r56, %r56, 16;
	add.s32 	%r54, %r54, 16;
	add.s32 	%r53, %r53, %r9;
	add.s32 	%r52, %r52, 8;
	setp.ne.s32 	%p7, %r52, 0;
	@%p7 bra 	$L__BB0_5;
$L__BB0_6:
	and.b32  	%r20, %r6, 7;
	setp.eq.s32 	%p8, %r20, 0;
	@%p8 bra 	$L__BB0_14;
	setp.lt.u32 	%p9, %r20, 4;
	@%p9 bra 	$L__BB0_9;
	mad.lo.s32 	%r43, %r56, %r25, %r2;
	mul.wide.s32 	%rd30, %r43, 8;
	add.s64 	%rd31, %rd2, %rd30;
	ld.global.f64 	%fd67, [%rd31];
	add.s32 	%r44, %r56, %r4;
	mul.wide.s32 	%rd32, %r44, 8;
	add.s64 	%rd33, %rd1, %rd32;
	ld.global.f64 	%fd68, [%rd33];
	fma.rn.f64 	%fd69, %fd67, %fd68, %fd115;
	mul.wide.s32 	%rd34, %r25, 8;
	add.s64 	%rd35, %rd31, %rd34;
	ld.global.f64 	%fd70, [%rd35];
	ld.global.f64 	%fd71, [%rd33+8];
	fma.rn.f64 	%fd72, %fd70, %fd71, %fd69;
	add.s64 	%rd36, %rd35, %rd34;
	ld.global.f64 	%fd73, [%rd36];
	ld.global.f64 	%fd74, [%rd33+16];
	fma.rn.f64 	%fd75, %fd73, %fd74, %fd72;
	add.s64 	%rd37, %rd36, %rd34;
	ld.global.f64 	%fd76, [%rd37];
	ld.global.f64 	%fd77, [%rd33+24];
	fma.rn.f64 	%fd78, %fd76, %fd77, %fd75;
	add.s64 	%rd38, %rd37, %rd34;
	ld.global.f64 	%fd79, [%rd38];
	ld.global.f64 	%fd80, [%rd33+32];
	fma.rn.f64 	%fd81, %fd79, %fd80, %fd78;
	add.s64 	%rd39, %rd38, %rd34;
	ld.global.f64 	%fd82, [%rd39];
	ld.global.f64 	%fd83, [%rd33+40];
	fma.rn.f64 	%fd84, %fd82, %fd83, %fd81;
	add.s64 	%rd40, %rd39, %rd34;
	ld.global.f64 	%fd85, [%rd40];
	ld.global.f64 	%fd86, [%rd33+48];
	fma.rn.f64 	%fd87, %fd85, %fd86, %fd84;
	add.s64 	%rd41, %rd40, %rd34;
	ld.global.f64 	%fd88, [%rd41];
	ld.global.f64 	%fd89, [%rd33+56];
	fma.rn.f64 	%fd115, %fd88, %fd89, %fd87;
	add.s32 	%r56, %r56, 8;
$L__BB0_9:
	and.b32  	%r45, %r6, 3;
	setp.eq.s32 	%p10, %r45, 0;
	@%p10 bra 	$L__BB0_14;
	setp.eq.s32 	%p11, %r45, 1;
	@%p11 bra 	$L__BB0_12;
	mad.lo.s32 	%r46, %r56, %r25, %r2;
	mul.wide.s32 	%rd42, %r46, 8;
	add.s64 	%rd43, %rd2, %rd42;
	ld.global.f64 	%fd91, [%rd43];
	add.s32 	%r47, %r56, %r4;
	mul.wide.s32 	%rd44, %r47, 8;
	add.s64 	%rd45, %rd1, %rd44;
	ld.global.f64 	%fd92, [%rd45];
	fma.rn.f64 	%fd93, %fd91, %fd92, %fd115;
	mul.wide.s32 	%rd46, %r25, 8;
	add.s64 	%rd47, %rd43, %rd46;
	ld.global.f64 	%fd94, [%rd47];
	ld.global.f64 	%fd95, [%rd45+8];
	fma.rn.f64 	%fd96, %fd94, %fd95, %fd93;
	add.s64 	%rd48, %rd47, %rd46;
	ld.global.f64 	%fd97, [%rd48];
	ld.global.f64 	%fd98, [%rd45+16];
	fma.rn.f64 	%fd99, %fd97, %fd98, %fd96;
	add.s64 	%rd49, %rd48, %rd46;
	ld.global.f64 	%fd100, [%rd49];
	ld.global.f64 	%fd101, [%rd45+24];
	fma.rn.f64 	%fd115, %fd100, %fd101, %fd99;
	add.s32 	%r56, %r56, 4;
$L__BB0_12:
	and.b32  	%r48, %r5, 2;
	setp.ne.s32 	%p12, %r48, 0;
	@%p12 bra 	$L__BB0_14;
	mad.lo.s32 	%r49, %r56, %r25, %r2;
	mul.wide.s32 	%rd50, %r49, 8;
	add.s64 	%rd51, %rd2, %rd50;
	ld.global.f64 	%fd102, [%rd51];
	add.s32 	%r50, %r56, %r4;
	mul.wide.s32 	%rd52, %r50, 8;
	add.s64 	%rd53, %rd1, %rd52;
	ld.global.f64 	%fd103, [%rd53];
	fma.rn.f64 	%fd104, %fd102, %fd103, %fd115;
	mul.wide.s32 	%rd54, %r25, 8;
	add.s64 	%rd55, %rd51, %rd54;
	ld.global.f64 	%fd105, [%rd55];
	ld.global.f64 	%fd106, [%rd53+8];
	fma.rn.f64 	%fd115, %fd105, %fd106, %fd104;
$L__BB0_14:
	mad.lo.s32 	%r51, %r28, %r2, %r32;
	cvta.to.global.u64 	%rd56, %rd3;
	mul.wide.s32 	%rd57, %r51, 8;
	add.s64 	%rd58, %rd56, %rd57;
	st.global.f64 	[%rd58], %fd115;
$L__BB0_15:
	ret;
$L__BB0_16:
	mul.wide.s32 	%rd6, %r2, 8;
	add.s64 	%rd7, %rd2, %rd6;
	ld.global.f64 	%fd16, [%rd7];
	mul.lo.s32 	%r39, %r27, %r32;
	mul.wide.s32 	%rd8, %r39, 8;
	add.s64 	%rd9, %rd1, %rd8;
	ld.global.f64 	%fd17, [%rd9];
	fma.rn.f64 	%fd115, %fd16, %fd17, 0d0000000000000000;
	bra.uni 	$L__BB0_2;

}


// ===== COMPILED SASS (sm_100) =====

	.target	sm_100

	.elftype	@"ET_EXEC"


//--------------------- .note.nv.tkinfo           --------------------------
	.section	.note.nv.tkinfo,"",@"SHT_NOTE"
	.sectionflags	@"SHF_NOTE_NV_TKINFO"
	.tkinfo
        /*0018*/ 	.word	0x00000002
        /*0030*/ 	.string	""
        /*0030*/ 	.string	"ptxas"
        /*0030*/ 	.string	"Cuda compilation tools, release 13.0, V13.0.88"
        /*0030*/ 	.string	"Build cuda_13.0.r13.0/compiler.36424714_0"
        /*0030*/ 	.string	"-arch sm_100 -m 64 "



//--------------------- .note.nv.cuinfo           --------------------------
	.section	.note.nv.cuinfo,"",@"SHT_NOTE"
	.sectionflags	@"SHF_NOTE_NV_CUINFO"
        /*0018*/ 	.short	0x0002
        /*001a*/ 	.short	0x0064
        /*001c*/ 	.short	0x0082
	.zero		2


//--------------------- .nv.info                  --------------------------
	.section	.nv.info,"",@"SHT_CUDA_INFO"
	.align	4


	//----- nvinfo : EIATTR_REGCOUNT
	.align		4
        /*0000*/ 	.byte	0x04, 0x2f
        /*0002*/ 	.short	(.L_1 - .L_0)
	.align		4
.L_0:
        /*0004*/ 	.word	index@(_Z4atbtPKdS0_Pdiii)
        /*0008*/ 	.word	0x00000020


	//----- nvinfo : EIATTR_FRAME_SIZE
	.align		4
.L_1:
        /*000c*/ 	.byte	0x04, 0x11
        /*000e*/ 	.short	(.L_3 - .L_2)
	.align		4
.L_2:
        /*0010*/ 	.word	index@(_Z4atbtPKdS0_Pdiii)
        /*0014*/ 	.word	0x00000000


	//----- nvinfo : EIATTR_MIN_STACK_SIZE
	.align		4
.L_3:
        /*0018*/ 	.byte	0x04, 0x12
        /*001a*/ 	.short	(.L_5 - .L_4)
	.align		4
.L_4:
        /*001c*/ 	.word	index@(_Z4atbtPKdS0_Pdiii)
        /*0020*/ 	.word	0x00000000
.L_5:


//--------------------- .nv.compat                --------------------------
	.section	.nv.compat,"",@"SHT_CUDA_COMPAT_INFO"
	.align	4
        /*0000*/ 	.byte	0x02, 0x09, 0x00, 0x00, 0x02, 0x02, 0x01, 0x00, 0x02, 0x05, 0x05, 0x00, 0x03, 0x07, 0x01, 0x01
        /*0010*/ 	.byte	0x02, 0x03, 0x00, 0x00, 0x02, 0x06, 0x01, 0x00, 0x04, 0x0b, 0x08, 0x00, 0x01, 0x00, 0x00, 0x00
        /*0020*/ 	.byte	0x00, 0x00, 0x00, 0x00


//--------------------- .nv.info._Z4atbtPKdS0_Pdiii --------------------------
	.section	.nv.info._Z4atbtPKdS0_Pdiii,"",@"SHT_CUDA_INFO"
	.sectionflags	@""
	.align	4


	//----- nvinfo : EIATTR_CUDA_API_VERSION
	.align		4
        /*0000*/ 	.byte	0x04, 0x37
        /*0002*/ 	.short	(.L_7 - .L_6)
.L_6:
        /*0004*/ 	.word	0x00000082


	//----- nvinfo : EIATTR_KPARAM_INFO
	.align		4
.L_7:
        /*0008*/ 	.byte	0x04, 0x17
        /*000a*/ 	.short	(.L_9 - .L_8)
.L_8:
        /*000c*/ 	.word	0x00000000
        /*0010*/ 	.short	0x0005
        /*0012*/ 	.short	0x0020
        /*0014*/ 	.byte	0x00, 0xf0, 0x11, 0x00


	//----- nvinfo : EIATTR_KPARAM_INFO
	.align		4
.L_9:
        /*0018*/ 	.byte	0x04, 0x17
        /*001a*/ 	.short	(.L_11 - .L_10)
.L_10:
        /*001c*/ 	.word	0x00000000
        /*0020*/ 	.short	0x0004
        /*0022*/ 	.short	0x001c
        /*0024*/ 	.byte	0x00, 0xf0, 0x11, 0x00


	//----- nvinfo : EIATTR_KPARAM_INFO
	.align		4
.L_11:
        /*0028*/ 	.byte	0x04, 0x17
        /*002a*/ 	.short	(.L_13 - .L_12)
.L_12:
        /*002c*/ 	.word	0x00000000
        /*0030*/ 	.short	0x0003
        /*0032*/ 	.short	0x0018
        /*0034*/ 	.byte	0x00, 0xf0, 0x11, 0x00


	//----- nvinfo : EIATTR_KPARAM_INFO
	.align		4
.L_13:
        /*0038*/ 	.byte	0x04, 0x17
        /*003a*/ 	.short	(.L_15 - .L_14)
.L_14:
        /*003c*/ 	.word	0x00000000
        /*0040*/ 	.short	0x0002
        /*0042*/ 	.short	0x0010
        /*0044*/ 	.byte	0x00, 0xf5, 0x21, 0x00


	//----- nvinfo : EIATTR_KPARAM_INFO
	.align		4
.L_15:
        /*0048*/ 	.byte	0x04, 0x17
        /*004a*/ 	.short	(.L_17 - .L_16)
.L_16:
        /*004c*/ 	.word	0x00000000
        /*0050*/ 	.short	0x0001
        /*0052*/ 	.short	0x0008
        /*0054*/ 	.byte	0x00, 0xf5, 0x21, 0x00


	//----- nvinfo : EIATTR_KPARAM_INFO
	.align		4
.L_17:
        /*0058*/ 	.byte	0x04, 0x17
        /*005a*/ 	.short	(.L_19 - .L_18)
.L_18:
        /*005c*/ 	.word	0x00000000
        /*0060*/ 	.short	0x0000
        /*0062*/ 	.short	0x0000
        /*0064*/ 	.byte	0x00, 0xf5, 0x21, 0x00


	//----- nvinfo : EIATTR_SPARSE_MMA_MASK
	.align		4
.L_19:
        /*0068*/ 	.byte	0x03, 0x50
        /*006a*/ 	.short	0x0000


	//----- nvinfo : EIATTR_MAXREG_COUNT
	.align		4
        /*006c*/ 	.byte	0x03, 0x1b
        /*006e*/ 	.short	0x00ff


	//----- nvinfo : EIATTR_MERCURY_ISA_VERSION
	.align		4
        /*0070*/ 	.byte	0x03, 0x5f
        /*0072*/ 	.short	0x0101


	//----- nvinfo : EIATTR_VRC_CTA_INIT_COUNT
	.align		4
        /*0074*/ 	.byte	0x02, 0x4a
	.zero		1
	.zero		1


	//----- nvinfo : EIATTR_EXIT_INSTR_OFFSETS
	.align		4
        /*0078*/ 	.byte	0x04, 0x1c
        /*007a*/ 	.short	(.L_21 - .L_20)


	//   ....[0]....
.L_20:
        /*007c*/ 	.word	0x000000c0


	//   ....[1]....
        /*0080*/ 	.word	0x00000c90


	//----- nvinfo : EIATTR_CBANK_PARAM_SIZE
	.align		4
.L_21:
        /*0084*/ 	.byte	0x03, 0x19
        /*0086*/ 	.short	0x0024


	//----- nvinfo : EIATTR_PARAM_CBANK
	.align		4
        /*0088*/ 	.byte	0x04, 0x0a
        /*008a*/ 	.short	(.L_23 - .L_22)
	.align		4
.L_22:
        /*008c*/ 	.word	index@(.nv.constant0._Z4atbtPKdS0_Pdiii)
        /*0090*/ 	.short	0x0380
        /*0092*/ 	.short	0x0024


	//----- nvinfo : EIATTR_SW_WAR
	.align		4
.L_23:
        /*0094*/ 	.byte	0x04, 0x36
        /*0096*/ 	.short	(.L_25 - .L_24)
.L_24:
        /*0098*/ 	.word	0x00000008
.L_25:


//--------------------- .nv.callgraph             --------------------------
	.section	.nv.callgraph,"",@"SHT_CUDA_CALLGRAPH"
	.align	4
	.sectionentsize	8
	.align		4
        /*0000*/ 	.word	0x00000000
	.align		4
        /*0004*/ 	.word	0xffffffff
	.align		4
        /*0008*/ 	.word	0x00000000
	.align		4
        /*000c*/ 	.word	0xfffffffe
	.align		4
        /*0010*/ 	.word	0x00000000
	.align		4
        /*0014*/ 	.word	0xfffffffd
	.align		4
        /*0018*/ 	.word	0x00000000
	.align		4
        /*001c*/ 	.word	0xfffffffc


//--------------------- .text._Z4atbtPKdS0_Pdiii  --------------------------
	.section	.text._Z4atbtPKdS0_Pdiii,"ax",@progbits
	.align	128
        .global         _Z4atbtPKdS0_Pdiii
        .type           _Z4atbtPKdS0_Pdiii,@function
        .size           _Z4atbtPKdS0_Pdiii,(.L_x_7 - _Z4atbtPKdS0_Pdiii)
        .other          _Z4atbtPKdS0_Pdiii,@"STO_CUDA_ENTRY STV_DEFAULT"
_Z4atbtPKdS0_Pdiii:
.text._Z4atbtPKdS0_Pdiii:
[----:B------:R-:W-:Y:S01]  /*0000*/  LDC R1, c[0x0][0x37c] ;  /* 0x0000df00ff017b82 */ /* 0x000fe20000000800 */
[----:B------:R-:W0:Y:S07]  /*0010*/  S2R R3, SR_TID.Y ;  /* 0x0000000000037919 */ /* 0x000e2e0000002200 */
[----:B------:R-:W0:Y:S01]  /*0020*/  S2UR UR4, SR_CTAID.Y ;  /* 0x00000000000479c3 */ /* 0x000e220000002600 */
[----:B------:R-:W1:Y:S07]  /*0030*/  S2R R5, SR_TID.X ;  /* 0x0000000000057919 */ /* 0x000e6e0000002100 */
[----:B------:R-:W0:Y:S08]  /*0040*/  LDC R0, c[0x0][0x364] ;  /* 0x0000d900ff007b82 */ /* 0x000e300000000800 */
[----:B------:R-:W1:Y:S08]  /*0050*/  S2UR UR5, SR_CTAID.X ;  /* 0x00000000000579c3 */ /* 0x000e700000002500 */
[----:B------:R-:W1:Y:S08]  /*0060*/  LDC R2, c[0x0][0x360] ;  /* 0x0000d800ff027b82 */ /* 0x000e700000000800 */
[----:B------:R-:W2:Y:S01]  /*0070*/  LDC.64 R8, c[0x0][0x398] ;  /* 0x0000e600ff087b82 */ /* 0x000ea20000000a00 */
[----:B0-----:R-:W-:-:S02]  /*0080*/  IMAD R0, R0, UR4, R3 ;  /* 0x0000000400007c24 */ /* 0x001fc4000f8e0203 */
[----:B-1----:R-:W-:-:S03]  /*0090*/  IMAD R3, R2, UR5, R5 ;  /* 0x0000000502037c24 */ /* 0x002fc6000f8e0205 */
[----:B--2---:R-:W-:-:S04]  /*00a0*/  ISETP.GE.AND P0, PT, R0, R9, PT ;  /* 0x000000090000720c */ /* 0x004fc80003f06270 */
[----:B------:R-:W-:-:S13]  /*00b0*/  ISETP.GE.OR P0, PT, R3, R8, P0 ;  /* 0x000000080300720c */ /* 0x000fda0000706670 */
[----:B------:R-:W-:Y:S05]  /*00c0*/  @P0 EXIT ;  /* 0x000000000000094d */ /* 0x000fea0003800000 */
[----:B------:R-:W0:Y:S01]  /*00d0*/  LDCU UR5, c[0x0][0x3a0] ;  /* 0x00007400ff0577ac */ /* 0x000e220008000800 */
[----:B------:R-:W-:Y:S01]  /*00e0*/  CS2R R18, SRZ ;  /* 0x0000000000127805 */ /* 0x000fe2000001ff00 */
[----:B------:R-:W1:Y:S01]  /*00f0*/  LDCU.64 UR6, c[0x0][0x358] ;  /* 0x00006b00ff0677ac */ /* 0x000e620008000a00 */
[----:B0-----:R-:W-:-:S04]  /*0100*/  ULEA.HI UR4, UR5, UR5, URZ, 0x1 ;  /* 0x0000000505047291 */ /* 0x001fc8000f8f08ff */
[----:B------:R-:W-:-:S04]  /*0110*/  ULOP3.LUT UR4, UR4, 0xfffffffe, URZ, 0xc0, !UPT ;  /* 0xfffffffe04047892 */ /* 0x000fc8000f8ec0ff */
[----:B------:R-:W-:-:S04]  /*0120*/  UIADD3 UR4, UPT, UPT, -UR4, UR5, URZ ;  /* 0x0000000504047290 */ /* 0x000fc8000fffe1ff */
[----:B------:R-:W-:Y:S02]  /*0130*/  UISETP.GT.AND UP0, UPT, UR4, URZ, UPT ;  /* 0x000000ff0400728c */ /* 0x000fe4000bf04270 */
[----:B------:R-:W-:-:S07]  /*0140*/  MOV R5, UR4 ;  /* 0x0000000400057c02 */ /* 0x000fce0008000f00 */
[----:B-1----:R-:W-:Y:S05]  /*0150*/  BRA.U !UP0, `(.L_x_0) ;  /* 0x0000000108207547 */ /* 0x002fea000b800000 */
[----:B------:R-:W0:Y:S01]  /*0160*/  LDC.64 R10, c[0x0][0x388] ;  /* 0x0000e200ff0a7b82 */ /* 0x000e220000000a00 */
[----:B------:R-:W-:-:S07]  /*0170*/  IMAD R13, R0, UR5, RZ ;  /* 0x00000005000d7c24 */ /* 0x000fce000f8e02ff */
[----:B------:R-:W1:Y:S01]  /*0180*/  LDC.64 R6, c[0x0][0x380] ;  /* 0x0000e000ff067b82 */ /* 0x000e620000000a00 */
[----:B0-----:R-:W-:-:S06]  /*0190*/  IMAD.WIDE R10, R13, 0x8, R10 ;  /* 0x000000080d0a7825 */ /* 0x001fcc00078e020a */
[----:B------:R-:W2:Y:S01]  /*01a0*/  LDG.E.64 R10, desc[UR6][R10.64] ;  /* 0x000000060a0a7981 */ /* 0x000ea2000c1e1b00 */
[----:B-1----:R-:W-:-:S06]  /*01b0*/  IMAD.WIDE R6, R3, 0x8, R6 ;  /* 0x0000000803067825 */ /* 0x002fcc00078e0206 */
[----:B------:R-:W2:Y:S02]  /*01c0*/  LDG.E.64 R6, desc[UR6][R6.64] ;  /* 0x0000000606067981 */ /* 0x000ea4000c1e1b00 */
[----:B--2---:R-:W-:-:S11]  /*01d0*/  DFMA R18, R6, R10, RZ ;  /* 0x0000000a0612722b */ /* 0x004fd600000000ff */
.L_x_0:
[----:B------:R-:W-:-:S13]  /*01e0*/  ISETP.GE.AND P0, PT, R5, UR5, PT ;  /* 0x0000000505007c0c */ /* 0x000fda000bf06270 */
[----:B------:R-:W-:Y:S05]  /*01f0*/  @P0 BRA `(.L_x_1) ;  /* 0x0000000800940947 */ /* 0x000fea0003800000 */
[----:B------:R-:W-:-:S04]  /*0200*/  LOP3.LUT R2, RZ, R5, RZ, 0x33, !PT ;  /* 0x00000005ff027212 */ /* 0x000fc800078e33ff */
[----:B------:R-:W-:-:S04]  /*0210*/  IADD3 R2, PT, PT, R2, UR5, RZ ;  /* 0x0000000502027c10 */ /* 0x000fc8000fffe0ff */
[C---:B------:R-:W-:Y:S02]  /*0220*/  ISETP.GE.U32.AND P0, PT, R2.reuse, 0xe, PT ;  /* 0x0000000e0200780c */ /* 0x040fe40003f06070 */
[----:B------:R-:W-:-:S11]  /*0230*/  LEA.HI R4, R2, 0x1, RZ, 0x1f ;  /* 0x0000000102047811 */ /* 0x000fd600078ff8ff */
[----:B------:R-:W-:Y:S05]  /*0240*/  @!P0 BRA `(.L_x_2) ;  /* 0x0000000400348947 */ /* 0x000fea0003800000 */
[----:B------:R-:W-:Y:S01]  /*0250*/  LOP3.LUT R6, R4, 0xfffffff8, RZ, 0xc0, !PT ;  /* 0xfffffff804067812 */ /* 0x000fe200078ec0ff */
[----:B------:R-:W-:Y:S02]  /*0260*/  IMAD R26, R0, UR5, R5 ;  /* 0x00000005001a7c24 */ /* 0x000fe4000f8e0205 */
[----:B------:R-:W-:Y:S01]  /*0270*/  IMAD R7, R5, R8, R3 ;  /* 0x0000000805077224 */ /* 0x000fe200078e0203 */
[----:B------:R-:W-:-:S07]  /*0280*/  IADD3 R6, PT, PT, -R6, RZ, RZ ;  /* 0x000000ff06067210 */ /* 0x000fce0007ffe1ff */
.L_x_3:
[----:B------:R-:W0:Y:S08]  /*0290*/  LDC.64 R28, c[0x0][0x380] ;  /* 0x0000e000ff1c7b82 */ /* 0x000e300000000a00 */
[----:B------:R-:W1:Y:S01]  /*02a0*/  LDC.64 R24, c[0x0][0x388] ;  /* 0x0000e200ff187b82 */ /* 0x000e620000000a00 */
[----:B0-----:R-:W-:-:S05]  /*02b0*/  IMAD.WIDE R28, R7, 0x8, R28 ;  /* 0x00000008071c7825 */ /* 0x001fca00078e021c */
[----:B------:R-:W2:Y:S01]  /*02c0*/  LDG.E.64 R12, desc[UR6][R28.64] ;  /* 0x000000061c0c7981 */ /* 0x000ea2000c1e1b00 */
[----:B-1----:R-:W-:-:S05]  /*02d0*/  IMAD.WIDE R24, R26, 0x8, R24 ;  /* 0x000000081a187825 */ /* 0x002fca00078e0218 */
[----:B------:R-:W2:Y:S01]  /*02e0*/  LDG.E.64 R16, desc[UR6][R24.64] ;  /* 0x0000000618107981 */ /* 0x000ea2000c1e1b00 */
[----:B------:R-:W-:-:S03]  /*02f0*/  IMAD.WIDE R22, R8, 0x8, R28 ;  /* 0x0000000808167825 */ /* 0x000fc600078e021c */
[----:B------:R-:W3:Y:S04]  /*0300*/  LDG.E.64 R14, desc[UR6][R24.64+0x8] ;  /* 0x00000806180e7981 */ /* 0x000ee8000c1e1b00 */
[----:B------:R0:W3:Y:S02]  /*0310*/  LDG.E.64 R10, desc[UR6][R22.64] ;  /* 0x00000006160a7981 */ /* 0x0000e4000c1e1b00 */
[C---:B0-----:R-:W-:Y:S01]  /*0320*/  IMAD.WIDE R22, R8.reuse, 0x8, R22 ;  /* 0x0000000808167825 */ /* 0x041fe200078e0216 */
[----:B--2---:R-:W-:Y:S01]  /*0330*/  DFMA R16, R12, R16, R18 ;  /* 0x000000100c10722b */ /* 0x004fe20000000012 */
[----:B------:R-:W2:Y:S04]  /*0340*/  LDG.E.64 R18, desc[UR6][R24.64+0x10] ;  /* 0x0000100618127981 */ /* 0x000ea8000c1e1b00 */
[----:B------:R-:W2:Y:S01]  /*0350*/  LDG.E.64 R12, desc[UR6][R22.64] ;  /* 0x00000006160c7981 */ /* 0x000ea2000c1e1b00 */
[----:B------:R-:W-:-:S02]  /*0360*/  IMAD.WIDE R20, R8, 0x8, R22 ;  /* 0x0000000808147825 */ /* 0x000fc400078e0216 */
[----:B---3--:R-:W-:Y:S02]  /*0370*/  DFMA R14, R10, R14, R16 ;  /* 0x0000000e0a0e722b */ /* 0x008fe40000000010 */
[----:B------:R-:W3:Y:S04]  /*0380*/  LDG.E.64 R16, desc[UR6][R24.64+0x18] ;  /* 0x0000180618107981 */ /* 0x000ee8000c1e1b00 */
[----:B------:R-:W3:Y:S01]  /*0390*/  LDG.E.64 R10, desc[UR6][R20.64] ;  /* 0x00000006140a7981 */ /* 0x000ee2000c1e1b00 */
[----:B------:R-:W-:Y:S01]  /*03a0*/  IMAD.WIDE R28, R8, 0x8, R20 ;  /* 0x00000008081c7825 */ /* 0x000fe200078e0214 */
[----:B--2---:R-:W-:Y:S02]  /*03b0*/  DFMA R18, R12, R18, R14 ;  /* 0x000000120c12722b */ /* 0x004fe4000000000e */
[----:B------:R-:W2:Y:S04]  /*03c0*/  LDG.E.64 R14, desc[UR6][R24.64+0x20] ;  /* 0x00002006180e7981 */ /* 0x000ea8000c1e1b00 */
[----:B------:R0:W2:Y:S02]  /*03d0*/  LDG.E.64 R12, desc[UR6][R28.64] ;  /* 0x000000061c0c7981 */ /* 0x0000a4000c1e1b00 */
[----:B---3--:R-:W-:-:S02]  /*03e0*/  DFMA R16, R10, R16, R18 ;  /* 0x000000100a10722b */ /* 0x008fc40000000012 */
[----:B------:R-:W3:Y:S01]  /*03f0*/  LDG.E.64 R18, desc[UR6][R24.64+0x28] ;  /* 0x0000280618127981 */ /* 0x000ee2000c1e1b00 */
[----:B0-----:R-:W-:-:S05]  /*0400*/  IMAD.WIDE R28, R8, 0x8, R28 ;  /* 0x00000008081c7825 */ /* 0x001fca00078e021c */
[----:B------:R-:W3:Y:S01]  /*0410*/  LDG.E.64 R10, desc[UR6][R28.64] ;  /* 0x000000061c0a7981 */ /* 0x000ee2000c1e1b00 */
[C---:B------:R-:W-:Y:S01]  /*0420*/  IMAD.WIDE R22, R8.reuse, 0x8, R28 ;  /* 0x0000000808167825 */ /* 0x040fe200078e021c */
[----:B--2---:R-:W-:Y:S02]  /*0430*/  DFMA R14, R12, R14, R16 ;  /* 0x0000000e0c0e722b */ /* 0x004fe40000000010 */
[----:B------:R-:W2:Y:S04]  /*0440*/  LDG.E.64 R16, desc[UR6][R24.64+0x30] ;  /* 0x0000300618107981 */ /* 0x000ea8000c1e1b00 */
[----:B------:R-:W2:Y:S01]  /*0450*/  LDG.E.64 R12, desc[UR6][R22.64] ;  /* 0x00000006160c7981 */ /* 0x000ea2000c1e1b00 */
[----:B------:R-:W-:Y:S01]  /*0460*/  IMAD.WIDE R20, R8, 0x8, R22 ;  /* 0x0000000808147825 */ /* 0x000fe200078e0216 */
[----:B---3--:R-:W-:-:S02]  /*0470*/  DFMA R18, R10, R18, R14 ;  /* 0x000000120a12722b */ /* 0x008fc4000000000e */
        /* <DEDUP_REMOVED lines=10> */
[C---:B------:R-:W-:Y:S01]  /*0520*/  IMAD.WIDE R22, R8.reuse, 0x8, R28 ;  /* 0x0000000808167825 */ /* 0x040fe200078e021c */
[----:B--2---:R-:W-:Y:S02]  /*0530*/  DFMA R18, R12, R18, R14 ;  /* 0x000000120c12722b */ /* 0x004fe4000000000e */
[----:B------:R-:W2:Y:S04]  /*0540*/  LDG.E.64 R12, desc[UR6][R24.64+0x50] ;  /* 0x00005006180c7981 */ /* 0x000ea8000c1e1b00 */
[----:B------:R0:W2:Y:S02]  /*0550*/  LDG.E.64 R14, desc[UR6][R22.64] ;  /* 0x00000006160e7981 */ /* 0x0000a4000c1e1b00 */
[C---:B0-----:R-:W-:Y:S01]  /*0560*/  IMAD.WIDE R22, R8.reuse, 0x8, R22 ;  /* 0x0000000808167825 */ /* 0x041fe200078e0216 */
[----:B---3--:R-:W-:Y:S01]  /*0570*/  DFMA R16, R10, R16, R18 ;  /* 0x000000100a10722b */ /* 0x008fe20000000012 */
[----:B------:R-:W3:Y:S04]  /*0580*/  LDG.E.64 R18, desc[UR6][R24.64+0x58] ;  /* 0x0000580618127981 */ /* 0x000ee8000c1e1b00 */
[----:B------:R-:W3:Y:S01]  /*0590*/  LDG.E.64 R10, desc[UR6][R22.64] ;  /* 0x00000006160a7981 */ /* 0x000ee2000c1e1b00 */
[----:B------:R-:W-:-:S02]  /*05a0*/  IMAD.WIDE R20, R8, 0x8, R22 ;  /* 0x0000000808147825 */ /* 0x000fc400078e0216 */
[----:B--2---:R-:W-:Y:S01]  /*05b0*/  DFMA R12, R14, R12, R16 ;  /* 0x0000000c0e0c722b */ /* 0x004fe20000000010 */
[----:B------:R-:W2:Y:S04]  /*05c0*/  LDG.E.64 R22, desc[UR6][R24.64+0x78] ;  /* 0x0000780618167981 */ /* 0x000ea8000c1e1b00 */
[----:B------:R-:W4:Y:S04]  /*05d0*/  LDG.E.64 R14, desc[UR6][R24.64+0x60] ;  /* 0x00006006180e7981 */ /* 0x000f28000c1e1b00 */
[----:B------:R-:W4:Y:S01]  /*05e0*/  LDG.E.64 R16, desc[UR6][R20.64] ;  /* 0x0000000614107981 */ /* 0x000f22000c1e1b00 */
[----:B------:R-:W-:Y:S01]  /*05f0*/  IMAD.WIDE R28, R8, 0x8, R20 ;  /* 0x00000008081c7825 */ /* 0x000fe200078e0214 */
[----:B---3--:R-:W-:-:S02]  /*0600*/  DFMA R18, R10, R18, R12 ;  /* 0x000000120a12722b */ /* 0x008fc4000000000c */
[----:B------:R-:W3:Y:S04]  /*0610*/  LDG.E.64 R10, desc[UR6][R24.64+0x68] ;  /* 0x00006806180a7981 */ /* 0x000ee8000c1e1b00 */
[----:B------:R0:W3:Y:S02]  /*0620*/  LDG.E.64 R12, desc[UR6][R28.64] ;  /* 0x000000061c0c7981 */ /* 0x0000e4000c1e1b00 */
[----:B0-----:R-:W-:-:S04]  /*0630*/  IMAD.WIDE R28, R8, 0x8, R28 ;  /* 0x00000008081c7825 */ /* 0x001fc800078e021c */
[----:B------:R-:W-:-:S06]  /*0640*/  IMAD.WIDE R20, R8, 0x8, R28 ;  /* 0x0000000808147825 */ /* 0x000fcc00078e021c */
[----:B------:R-:W2:Y:S01]  /*0650*/  LDG.E.64 R20, desc[UR6][R20.64] ;  /* 0x0000000614147981 */ /* 0x000ea2000c1e1b00 */
[----:B----4-:R-:W-:-:S03]  /*0660*/  DFMA R14, R16, R14, R18 ;  /* 0x0000000e100e722b */ /* 0x010fc60000000012 */
[----:B------:R-:W4:Y:S04]  /*0670*/  LDG.E.64 R16, desc[UR6][R24.64+0x70] ;  /* 0x0000700618107981 */ /* 0x000f28000c1e1b00 */
[----:B------:R-:W4:Y:S01]  /*0680*/  LDG.E.64 R18, desc[UR6][R28.64] ;  /* 0x000000061c127981 */ /* 0x000f22000c1e1b00 */
[----:B------:R-:W-:-:S04]  /*0690*/  IADD3 R6, PT, PT, R6, 0x8, RZ ;  /* 0x0000000806067810 */ /* 0x000fc80007ffe0ff */
[----:B------:R-:W-:Y:S01]  /*06a0*/  ISETP.NE.AND P0, PT, R6, RZ, PT ;  /* 0x000000ff0600720c */ /* 0x000fe20003f05270 */
[----:B---3--:R-:W-:Y:S01]  /*06b0*/  DFMA R10, R12, R10, R14 ;  /* 0x0000000a0c0a722b */ /* 0x008fe2000000000e */
[----:B------:R-:W-:Y:S02]  /*06c0*/  IADD3 R5, PT, PT, R5, 0x10, RZ ;  /* 0x0000001005057810 */ /* 0x000fe40007ffe0ff */
[----:B------:R-:W-:Y:S02]  /*06d0*/  LEA R7, R8, R7, 0x4 ;  /* 0x0000000708077211 */ /* 0x000fe400078e20ff */
[----:B------:R-:W-:-:S03]  /*06e0*/  IADD3 R26, PT, PT, R26, 0x10, RZ ;  /* 0x000000101a1a7810 */ /* 0x000fc60007ffe0ff */
[----:B----4-:R-:W-:-:S08]  /*06f0*/  DFMA R18, R18, R16, R10 ;  /* 0x000000101212722b */ /* 0x010fd0000000000a */
[----:B--2---:R-:W-:Y:S01]  /*0700*/  DFMA R18, R20, R22, R18 ;  /* 0x000000161412722b */ /* 0x004fe20000000012 */
[----:B------:R-:W-:Y:S10]  /*0710*/  @P0 BRA `(.L_x_3) ;  /* 0xfffffff800dc0947 */ /* 0x000ff4000383ffff */
.L_x_2:
[----:B------:R-:W-:-:S13]  /*0720*/  LOP3.LUT P0, R6, R4, 0x7, RZ, 0xc0, !PT ;  /* 0x0000000704067812 */ /* 0x000fda000780c0ff */
[----:B------:R-:W-:Y:S05]  /*0730*/  @!P0 BRA `(.L_x_1) ;  /* 0x0000000400448947 */ /* 0x000fea0003800000 */
[----:B------:R-:W-:Y:S02]  /*0740*/  ISETP.GE.U32.AND P0, PT, R6, 0x4, PT ;  /* 0x000000040600780c */ /* 0x000fe40003f06070 */
[----:B------:R-:W-:-:S11]  /*0750*/  LOP3.LUT P1, R4, R4, 0x3, RZ, 0xc0, !PT ;  /* 0x0000000304047812 */ /* 0x000fd6000782c0ff */
[----:B------:R-:W-:Y:S05]  /*0760*/  @!P0 BRA `(.L_x_4) ;  /* 0x0000000000988947 */ /* 0x000fea0003800000 */
[----:B------:R-:W0:Y:S01]  /*0770*/  LDC.64 R26, c[0x0][0x380] ;  /* 0x0000e000ff1a7b82 */ /* 0x000e220000000a00 */
[----:B------:R-:W-:Y:S02]  /*0780*/  IMAD R11, R5, R8, R3 ;  /* 0x00000008050b7224 */ /* 0x000fe400078e0203 */
[----:B------:R-:W-:-:S05]  /*0790*/  IMAD R13, R0, UR5, R5 ;  /* 0x00000005000d7c24 */ /* 0x000fca000f8e0205 */
[----:B------:R-:W1:Y:S01]  /*07a0*/  LDC.64 R6, c[0x0][0x388] ;  /* 0x0000e200ff067b82 */ /* 0x000e620000000a00 */
[----:B0-----:R-:W-:-:S05]  /*07b0*/  IMAD.WIDE R26, R11, 0x8, R26 ;  /* 0x000000080b1a7825 */ /* 0x001fca00078e021a */
[----:B------:R-:W2:Y:S01]  /*07c0*/  LDG.E.64 R22, desc[UR6][R26.64] ;  /* 0x000000061a167981 */ /* 0x000ea2000c1e1b00 */
[----:B-1----:R-:W-:-:S05]  /*07d0*/  IMAD.WIDE R6, R13, 0x8, R6 ;  /* 0x000000080d067825 */ /* 0x002fca00078e0206 */
[----:B------:R-:W2:Y:S01]  /*07e0*/  LDG.E.64 R24, desc[UR6][R6.64] ;  /* 0x0000000606187981 */ /* 0x000ea2000c1e1b00 */
[----:B------:R-:W-:-:S03]  /*07f0*/  IMAD.WIDE R28, R8, 0x8, R26 ;  /* 0x00000008081c7825 */ /* 0x000fc600078e021a */
[----:B------:R-:W3:Y:S04]  /*0800*/  LDG.E.64 R16, desc[UR6][R6.64+0x8] ;  /* 0x0000080606107981 */ /* 0x000ee8000c1e1b00 */
[----:B------:R-:W3:Y:S01]  /*0810*/  LDG.E.64 R20, desc[UR6][R28.64] ;  /* 0x000000061c147981 */ /* 0x000ee2000c1e1b00 */
[----:B------:R-:W-:-:S03]  /*0820*/  IMAD.WIDE R10, R8, 0x8, R28 ;  /* 0x00000008080a7825 */ /* 0x000fc600078e021c */
[----:B------:R-:W4:Y:S04]  /*0830*/  LDG.E.64 R12, desc[UR6][R6.64+0x10] ;  /* 0x00001006060c7981 */ /* 0x000f28000c1e1b00 */
[----:B------:R0:W4:Y:S02]  /*0840*/  LDG.E.64 R14, desc[UR6][R10.64] ;  /* 0x000000060a0e7981 */ /* 0x000124000c1e1b00 */
[C---:B0-----:R-:W-:Y:S01]  /*0850*/  IMAD.WIDE R10, R8.reuse, 0x8, R10 ;  /* 0x00000008080a7825 */ /* 0x041fe200078e020a */
[----:B--2---:R-:W-:Y:S01]  /*0860*/  DFMA R24, R22, R24, R18 ;  /* 0x000000181618722b */ /* 0x004fe20000000012 */
[----:B------:R-:W2:Y:S04]  /*0870*/  LDG.E.64 R22, desc[UR6][R6.64+0x18] ;  /* 0x0000180606167981 */ /* 0x000ea8000c1e1b00 */
[----:B------:R-:W2:Y:S01]  /*0880*/  LDG.E.64 R18, desc[UR6][R10.64] ;  /* 0x000000060a127981 */ /* 0x000ea2000c1e1b00 */
[----:B------:R-:W-:-:S02]  /*0890*/  IMAD.WIDE R26, R8, 0x8, R10 ;  /* 0x00000008081a7825 */ /* 0x000fc400078e020a */
[----:B---3--:R-:W-:Y:S01]  /*08a0*/  DFMA R24, R20, R16, R24 ;  /* 0x000000101418722b */ /* 0x008fe20000000018 */
[----:B------:R-:W3:Y:S04]  /*08b0*/  LDG.E.64 R16, desc[UR6][R6.64+0x20] ;  /* 0x0000200606107981 */ /* 0x000ee8000c1e1b00 */
[----:B------:R-:W3:Y:S01]  /*08c0*/  LDG.E.64 R20, desc[UR6][R26.64] ;  /* 0x000000061a147981 */ /* 0x000ee2000c1e1b00 */
[C---:B------:R-:W-:Y:S02]  /*08d0*/  IMAD.WIDE R28, R8.reuse, 0x8, R26 ;  /* 0x00000008081c7825 */ /* 0x040fe400078e021a */
[----:B----4-:R-:W-:Y:S01]  /*08e0*/  DFMA R24, R14, R12, R24 ;  /* 0x0000000c0e18722b */ /* 0x010fe20000000018 */
[----:B------:R-:W4:Y:S04]  /*08f0*/  LDG.E.64 R12, desc[UR6][R6.64+0x28] ;  /* 0x00002806060c7981 */ /* 0x000f28000c1e1b00 */
[----:B------:R0:W4:Y:S04]  /*0900*/  LDG.E.64 R14, desc[UR6][R28.64] ;  /* 0x000000061c0e7981 */ /* 0x000128000c1e1b00 */
[----:B------:R-:W5:Y:S04]  /*0910*/  LDG.E.64 R10, desc[UR6][R6.64+0x30] ;  /* 0x00003006060a7981 */ /* 0x000f68000c1e1b00 */
[----:B------:R-:W5:Y:S01]  /*0920*/  LDG.E.64 R26, desc[UR6][R6.64+0x38] ;  /* 0x00003806061a7981 */ /* 0x000f62000c1e1b00 */
[----:B0-----:R-:W-:Y:S01]  /*0930*/  IMAD.WIDE R28, R8, 0x8, R28 ;  /* 0x00000008081c7825 */ /* 0x001fe200078e021c */
[----:B--2---:R-:W-:-:S04]  /*0940*/  DFMA R22, R18, R22, R24 ;  /* 0x000000161216722b */ /* 0x004fc80000000018 */
[----:B------:R-:W5:Y:S01]  /*0950*/  LDG.E.64 R18, desc[UR6][R28.64] ;  /* 0x000000061c127981 */ /* 0x000f62000c1e1b00 */
[----:B------:R-:W-:-:S06]  /*0960*/  IMAD.WIDE R24, R8, 0x8, R28 ;  /* 0x0000000808187825 */ /* 0x000fcc00078e021c */
[----:B------:R-:W2:Y:S01]  /*0970*/  LDG.E.64 R24, desc[UR6][R24.64] ;  /* 0x0000000618187981 */ /* 0x000ea2000c1e1b00 */
[----:B---3--:R-:W-:-:S08]  /*0980*/  DFMA R16, R20, R16, R22 ;  /* 0x000000101410722b */ /* 0x008fd00000000016 */
[----:B----4-:R-:W-:Y:S01]  /*0990*/  DFMA R12, R14, R12, R16 ;  /* 0x0000000c0e0c722b */ /* 0x010fe20000000010 */
[----:B------:R-:W-:-:S07]  /*09a0*/  IADD3 R5, PT, PT, R5, 0x8, RZ ;  /* 0x0000000805057810 */ /* 0x000fce0007ffe0ff */
[----:B-----5:R-:W-:-:S08]  /*09b0*/  DFMA R18, R18, R10, R12 ;  /* 0x0000000a1212722b */ /* 0x020fd0000000000c */
[----:B--2---:R-:W-:-:S11]  /*09c0*/  DFMA R18, R24, R26, R18 ;  /* 0x0000001a1812722b */ /* 0x004fd60000000012 */
.L_x_4:
[----:B------:R-:W-:Y:S05]  /*09d0*/  @!P1 BRA `(.L_x_1) ;  /* 0x00000000009c9947 */ /* 0x000fea0003800000 */
[----:B------:R-:W-:Y:S02]  /*09e0*/  ISETP.NE.AND P1, PT, R4, 0x1, PT ;  /* 0x000000010400780c */ /* 0x000fe40003f25270 */
[----:B------:R-:W-:-:S11]  /*09f0*/  LOP3.LUT P0, RZ, R2, 0x2, RZ, 0xc0, !PT ;  /* 0x0000000202ff7812 */ /* 0x000fd6000780c0ff */
[----:B------:R-:W-:Y:S05]  /*0a00*/  @!P1 BRA `(.L_x_5) ;  /* 0x0000000000589947 */ /* 0x000fea0003800000 */
[----:B------:R-:W0:Y:S01]  /*0a10*/  LDC.64 R6, c[0x0][0x380] ;  /* 0x0000e000ff067b82 */ /* 0x000e220000000a00 */
[----:B------:R-:W-:Y:S02]  /*0a20*/  IMAD R29, R5, R8, R3 ;  /* 0x00000008051d7224 */ /* 0x000fe400078e0203 */
[----:B------:R-:W-:-:S05]  /*0a30*/  IMAD R11, R0, UR5, R5 ;  /* 0x00000005000b7c24 */ /* 0x000fca000f8e0205 */
[----:B------:R-:W1:Y:S01]  /*0a40*/  LDC.64 R26, c[0x0][0x388] ;  /* 0x0000e200ff1a7b82 */ /* 0x000e620000000a00 */
[----:B0-----:R-:W-:-:S05]  /*0a50*/  IMAD.WIDE R28, R29, 0x8, R6 ;  /* 0x000000081d1c7825 */ /* 0x001fca00078e0206 */
[----:B------:R0:W2:Y:S01]  /*0a60*/  LDG.E.64 R6, desc[UR6][R28.64] ;  /* 0x000000061c067981 */ /* 0x0000a2000c1e1b00 */
[----:B-1----:R-:W-:-:S05]  /*0a70*/  IMAD.WIDE R26, R11, 0x8, R26 ;  /* 0x000000080b1a7825 */ /* 0x002fca00078e021a */
[----:B------:R-:W2:Y:S01]  /*0a80*/  LDG.E.64 R10, desc[UR6][R26.64] ;  /* 0x000000061a0a7981 */ /* 0x000ea2000c1e1b00 */
[----:B0-----:R-:W-:-:S03]  /*0a90*/  IMAD.WIDE R28, R8, 0x8, R28 ;  /* 0x00000008081c7825 */ /* 0x001fc600078e021c */
[----:B------:R-:W3:Y:S04]  /*0aa0*/  LDG.E.64 R20, desc[UR6][R26.64+0x8] ;  /* 0x000008061a147981 */ /* 0x000ee8000c1e1b00 */
[----:B------:R-:W3:Y:S01]  /*0ab0*/  LDG.E.64 R16, desc[UR6][R28.64] ;  /* 0x000000061c107981 */ /* 0x000ee2000c1e1b00 */
[----:B------:R-:W-:-:S03]  /*0ac0*/  IMAD.WIDE R22, R8, 0x8, R28 ;  /* 0x0000000808167825 */ /* 0x000fc600078e021c */
[----:B------:R-:W4:Y:S04]  /*0ad0*/  LDG.E.64 R14, desc[UR6][R26.64+0x10] ;  /* 0x000010061a0e7981 */ /* 0x000f28000c1e1b00 */
[----:B------:R0:W4:Y:S04]  /*0ae0*/  LDG.E.64 R12, desc[UR6][R22.64] ;  /* 0x00000006160c7981 */ /* 0x000128000c1e1b00 */
[----:B------:R-:W5:Y:S01]  /*0af0*/  LDG.E.64 R24, desc[UR6][R26.64+0x18] ;  /* 0x000018061a187981 */ /* 0x000f62000c1e1b00 */
[----:B0-----:R-:W-:-:S06]  /*0b00*/  IMAD.WIDE R22, R8, 0x8, R22 ;  /* 0x0000000808167825 */ /* 0x001fcc00078e0216 */
[----:B------:R-:W5:Y:S01]  /*0b10*/  LDG.E.64 R22, desc[UR6][R22.64] ;  /* 0x0000000616167981 */ /* 0x000f62000c1e1b00 */
[----:B------:R-:W-:Y:S01]  /*0b20*/  IADD3 R5, PT, PT, R5, 0x4, RZ ;  /* 0x0000000405057810 */ /* 0x000fe20007ffe0ff */
[----:B--2---:R-:W-:-:S08]  /*0b30*/  DFMA R6, R6, R10, R18 ;  /* 0x0000000a0606722b */ /* 0x004fd00000000012 */
[----:B---3--:R-:W-:-:S08]  /*0b40*/  DFMA R6, R16, R20, R6 ;  /* 0x000000141006722b */ /* 0x008fd00000000006 */
[----:B----4-:R-:W-:-:S08]  /*0b50*/  DFMA R6, R12, R14, R6 ;  /* 0x0000000e0c06722b */ /* 0x010fd00000000006 */
[----:B-----5:R-:W-:-:S11]  /*0b60*/  DFMA R18, R22, R24, R6 ;  /* 0x000000181612722b */ /* 0x020fd60000000006 */
.L_x_5:
[----:B------:R-:W-:Y:S05]  /*0b70*/  @P0 BRA `(.L_x_1) ;  /* 0x0000000000340947 */ /* 0x000fea0003800000 */
        /* <DEDUP_REMOVED lines=11> */
[----:B--2---:R-:W-:-:S08]  /*0c30*/  DFMA R6, R6, R12, R18 ;  /* 0x0000000c0606722b */ /* 0x004fd00000000012 */
[----:B---3--:R-:W-:-:S11]  /*0c40*/  DFMA R18, R14, R16, R6 ;  /* 0x000000100e12722b */ /* 0x008fd60000000006 */
.L_x_1:
[----:B------:R-:W0:Y:S01]  /*0c50*/  LDC.64 R4, c[0x0][0x390] ;  /* 0x0000e400ff047b82 */ /* 0x000e220000000a00 */
[----:B------:R-:W-:-:S04]  /*0c60*/  IMAD R3, R3, R9, R0 ;  /* 0x0000000903037224 */ /* 0x000fc800078e0200 */
[----:B0-----:R-:W-:-:S05]  /*0c70*/  IMAD.WIDE R2, R3, 0x8, R4 ;  /* 0x0000000803027825 */ /* 0x001fca00078e0204 */
[----:B------:R-:W-:Y:S01]  /*0c80*/  STG.E.64 desc[UR6][R2.64], R18 ;  /* 0x0000001202007986 */ /* 0x000fe2000c101b06 */
[----:B------:R-:W-:Y:S05]  /*0c90*/  EXIT ;  /* 0x000000000000794d */ /* 0x000fea0003800000 */
.L_x_6:
[----:B------:R-:W-:-:S00]  /*0ca0*/  BRA `(.L_x_6) ;  /* 0xfffffffc00fc7947 */ /* 0x000fc0000383ffff */
[----:B------:R-:W-:-:S00]  /*0cb0*/  NOP ;  /* 0x0000000000007918 */ /* 0x000fc00000000000 */
        /* <DEDUP_REMOVED lines=12> */
.L_x_7:


//--------------------- .nv.shared.reserved.0     --------------------------
	.section	.nv.shared.reserved.0,"aw",@nobits
	.weak		__nv_reservedSMEM_offset_0_alias
	.size		__nv_reservedSMEM_offset_0_alias, 0, 64
	.other		__nv_reservedSMEM_offset_0_alias,@"STO_CUDA_RESERVED_SHARED STV_DEFAULT"
__nv_reservedSMEM_offset_0_alias:
	.zero		0
	.zero		64


//--------------------- .nv.constant0._Z4atbtPKdS0_Pdiii --------------------------
	.section	.nv.constant0._Z4atbtPKdS0_Pdiii,"a",@progbits
	.sectionflags	@""
	.align	4
.nv.constant0._Z4atbtPKdS0_Pdiii:
	.zero		932


//--------------------- SYMBOLS --------------------------

	.type		.nv.reservedSmem.offset0,@object
	.size		.nv.reservedSmem.offset0,0x4
